//
// Generated by NVIDIA NVVM Compiler
//
// Compiler Build ID: CL-36424714
// Cuda compilation tools, release 13.0, V13.0.88
// Based on NVVM 20.0.0
//

.version 9.0
.target sm_100
.address_size 64

	// .globl	_Z14hello_from_gpuv
.extern .func  (.param .b32 func_retval0) vprintf
(
	.param .b64 vprintf_param_0,
	.param .b64 vprintf_param_1
)
;
.global .align 1 .b8 $str[16] = {72, 69, 76, 76, 79, 32, 70, 82, 79, 77, 32, 71, 80, 85, 10};

.visible .entry _Z14hello_from_gpuv()
{
	.reg .b32 	%r<3>;
	.reg .b64 	%rd<3>;

	mov.u64 	%rd1, $str;
	cvta.global.u64 	%rd2, %rd1;
	{ // callseq 0, 0
	.param .b64 param0;
	st.param.b64 	[param0], %rd2;
	.param .b64 param1;
	st.param.b64 	[param1], 0;
	.param .b32 retval0;
	call.uni (retval0), 
	vprintf, 
	(
	param0, 
	param1
	);
	ld.param.b32 	%r1, [retval0];
	} // callseq 0
	ret;

}


// ===== COMPILED SASS (sm_100) =====

	.target	sm_100

	.elftype	@"ET_EXEC"


//--------------------- .note.nv.tkinfo           --------------------------
	.section	.note.nv.tkinfo,"",@"SHT_NOTE"
	.sectionflags	@"SHF_NOTE_NV_TKINFO"
	.tkinfo
        /*0018*/ 	.word	0x00000002
        /*0030*/ 	.string	""
        /*0030*/ 	.string	"ptxas"
        /*0030*/ 	.string	"Cuda compilation tools, release 13.0, V13.0.88"
        /*0030*/ 	.string	"Build cuda_13.0.r13.0/compiler.36424714_0"
        /*0030*/ 	.string	"-arch sm_100 -m 64 "



//--------------------- .note.nv.cuinfo           --------------------------
	.section	.note.nv.cuinfo,"",@"SHT_NOTE"
	.sectionflags	@"SHF_NOTE_NV_CUINFO"
        /*0018*/ 	.short	0x0002
        /*001a*/ 	.short	0x0064
        /*001c*/ 	.short	0x0082
	.zero		2


//--------------------- .nv.info                  --------------------------
	.section	.nv.info,"",@"SHT_CUDA_INFO"
	.align	4


	//----- nvinfo : EIATTR_REGCOUNT
	.align		4
        /*0000*/ 	.byte	0x04, 0x2f
        /*0002*/ 	.short	(.L_2 - .L_1)
	.align		4
.L_1:
        /*0004*/ 	.word	index@(_Z14hello_from_gpuv)
        /*0008*/ 	.word	0x00000018


	//----- nvinfo : EIATTR_FRAME_SIZE
	.align		4
.L_2:
        /*000c*/ 	.byte	0x04, 0x11
        /*000e*/ 	.short	(.L_4 - .L_3)
	.align		4
.L_3:
        /*0010*/ 	.word	index@(_Z14hello_from_gpuv)
        /*0014*/ 	.word	0x00000000


	//----- nvinfo : EIATTR_MIN_STACK_SIZE
	.align		4
.L_4:
        /*0018*/ 	.byte	0x04, 0x12
        /*001a*/ 	.short	(.L_6 - .L_5)
	.align		4
.L_5:
        /*001c*/ 	.word	index@(_Z14hello_from_gpuv)
        /*0020*/ 	.word	0x00000000
.L_6:


//--------------------- .nv.compat                --------------------------
	.section	.nv.compat,"",@"SHT_CUDA_COMPAT_INFO"
	.align	4
        /*0000*/ 	.byte	0x02, 0x09, 0x00, 0x00, 0x02, 0x02, 0x01, 0x00, 0x02, 0x05, 0x05, 0x00, 0x03, 0x07, 0x01, 0x01
        /*0010*/ 	.byte	0x02, 0x03, 0x00, 0x00, 0x02, 0x06, 0x01, 0x00, 0x04, 0x0b, 0x08, 0x00, 0x09, 0x00, 0x00, 0x00
        /*0020*/ 	.byte	0x00, 0x00, 0x00, 0x00


//--------------------- .nv.info._Z14hello_from_gpuv --------------------------
	.section	.nv.info._Z14hello_from_gpuv,"",@"SHT_CUDA_INFO"
	.sectionflags	@""
	.align	4


	//----- nvinfo : EIATTR_CUDA_API_VERSION
	.align		4
        /*0000*/ 	.byte	0x04, 0x37
        /*0002*/ 	.short	(.L_8 - .L_7)
.L_7:
        /*0004*/ 	.word	0x00000082


	//----- nvinfo : EIATTR_SPARSE_MMA_MASK
	.align		4
.L_8:
        /*0008*/ 	.byte	0x03, 0x50
        /*000a*/ 	.short	0x0000


	//----- nvinfo : EIATTR_MAXREG_COUNT
	.align		4
        /*000c*/ 	.byte	0x03, 0x1b
        /*000e*/ 	.short	0x00ff


	//----- nvinfo : EIATTR_EXTERNS
	.align		4
        /*0010*/ 	.byte	0x04, 0x0f
        /*0012*/ 	.short	(.L_10 - .L_9)


	//   ....[0]....
	.align		4
.L_9:
        /*0014*/ 	.word	index@(vprintf)


	//----- nvinfo : EIATTR_MERCURY_ISA_VERSION
	.align		4
.L_10:
        /*0018*/ 	.byte	0x03, 0x5f
        /*001a*/ 	.short	0x0101


	//----- nvinfo : EIATTR_VRC_CTA_INIT_COUNT
	.align		4
        /*001c*/ 	.byte	0x02, 0x4a
	.zero		1
	.zero		1


	//----- nvinfo : EIATTR_SYSCALL_OFFSETS
	.align		4
        /*0020*/ 	.byte	0x04, 0x46
        /*0022*/ 	.short	(.L_12 - .L_11)


	//   ....[0]....
.L_11:
        /*0024*/ 	.word	0x00000080


	//----- nvinfo : EIATTR_EXIT_INSTR_OFFSETS
	.align		4
.L_12:
        /*0028*/ 	.byte	0x04, 0x1c
        /*002a*/ 	.short	(.L_14 - .L_13)


	//   ....[0]....
.L_13:
        /*002c*/ 	.word	0x00000090


	//----- nvinfo : EIATTR_SW_WAR
	.align		4
.L_14:
        /*0030*/ 	.byte	0x04, 0x36
        /*0032*/ 	.short	(.L_16 - .L_15)
.L_15:
        /*0034*/ 	.word	0x00000008
.L_16:


//--------------------- .nv.callgraph             --------------------------
	.section	.nv.callgraph,"",@"SHT_CUDA_CALLGRAPH"
	.align	4
	.sectionentsize	8
	.align		4
        /*0000*/ 	.word	0x00000000
	.align		4
        /*0004*/ 	.word	0xffffffff
	.align		4
        /*0008*/ 	.word	index@(_Z14hello_from_gpuv)
	.align		4
        /*000c*/ 	.word	index@(vprintf)
	.align		4
        /*0010*/ 	.word	0x00000000
	.align		4
        /*0014*/ 	.word	0xfffffffe
	.align		4
        /*0018*/ 	.word	0x00000000
	.align		4
        /*001c*/ 	.word	0xfffffffd
	.align		4
        /*0020*/ 	.word	0x00000000
	.align		4
        /*0024*/ 	.word	0xfffffffc


//--------------------- .nv.constant4             --------------------------
	.section	.nv.constant4,"a",@progbits
	.align	8
	.align		8
.nv.constant4:
        /*0000*/ 	.dword	vprintf
	.align		8
        /*0008*/ 	.dword	$str


//--------------------- .text._Z14hello_from_gpuv --------------------------
	.section	.text._Z14hello_from_gpuv,"ax",@progbits
	.align	128
        .global         _Z14hello_from_gpuv
        .type           _Z14hello_from_gpuv,@function
        .size           _Z14hello_from_gpuv,(.L_x_2 - _Z14hello_from_gpuv)
        .other          _Z14hello_from_gpuv,@"STO_CUDA_ENTRY STV_DEFAULT"
_Z14hello_from_gpuv:
.text._Z14hello_from_gpuv:
[----:B------:R-:W0:Y:S01]  /*0000*/  LDC R1, c[0x0][0x37c] ;  /* 0x0000df00ff017b82 */ /* 0x000e220000000800 */
[----:B------:R-:W-:Y:S01]  /*0010*/  MOV R0, 0x0 ;  /* 0x0000000000007802 */ /* 0x000fe20000000f00 */
[----:B------:R-:W1:Y:S01]  /*0020*/  LDCU.64 UR4, c[0x4][0x8] ;  /* 0x01000100ff0477ac */ /* 0x000e620008000a00 */
[----:B------:R-:W-:-:S05]  /*0030*/  CS2R R6, SRZ ;  /* 0x0000000000067805 */ /* 0x000fca000001ff00 */
[----:B------:R2:W3:Y:S01]  /*0040*/  LDC.64 R2, c[0x4][R0] ;  /* 0x0100000000027b82 */ /* 0x0004e20000000a00 */
[----:B-1----:R-:W-:Y:S02]  /*0050*/  IMAD.U32 R4, RZ, RZ, UR4 ;  /* 0x00000004ff047e24 */ /* 0x002fe4000f8e00ff */
[----:B--2---:R-:W-:-:S07]  /*0060*/  IMAD.U32 R5, RZ, RZ, UR5 ;  /* 0x00000005ff057e24 */ /* 0x004fce000f8e00ff */
[----:B------:R-:W-:-:S07]  /*0070*/  LEPC R20, `(.L_x_0) ;  /* 0x000000001014794e */ /* 0x000fce0000000000 */
[----:B0--3--:R-:W-:Y:S05]  /*0080*/  CALL.ABS.NOINC R2 ;  /* 0x0000000002007343 */ /* 0x009fea0003c00000 */
.L_x_0:
[----:B------:R-:W-:Y:S05]  /*0090*/  EXIT ;  /* 0x000000000000794d */ /* 0x000fea0003800000 */
.L_x_1:
[----:B------:R-:W-:-:S00]  /*00a0*/  BRA `(.L_x_1) ;  /* 0xfffffffc00fc7947 */ /* 0x000fc0000383ffff */
[----:B------:R-:W-:-:S00]  /*00b0*/  NOP ;  /* 0x0000000000007918 */ /* 0x000fc00000000000 */
        /* <DEDUP_REMOVED lines=12> */
.L_x_2:


//--------------------- .nv.global.init           --------------------------
	.section	.nv.global.init,"aw",@progbits
.nv.global.init:
	.type		$str,@object
	.size		$str,(.L_0 - $str)
$str:
        /*0000*/ 	.byte	0x48, 0x45, 0x4c, 0x4c, 0x4f, 0x20, 0x46, 0x52, 0x4f, 0x4d, 0x20, 0x47, 0x50, 0x55, 0x0a, 0x00
.L_0:


//--------------------- .nv.shared.reserved.0     --------------------------
	.section	.nv.shared.reserved.0,"aw",@nobits
	.weak		__nv_reservedSMEM_offset_0_alias
	.size		__nv_reservedSMEM_offset_0_alias, 0, 64
	.other		__nv_reservedSMEM_offset_0_alias,@"STO_CUDA_RESERVED_SHARED STV_DEFAULT"
__nv_reservedSMEM_offset_0_alias:
	.zero		0
	.zero		64


//--------------------- .nv.constant0._Z14hello_from_gpuv --------------------------
	.section	.nv.constant0._Z14hello_from_gpuv,"a",@progbits
	.sectionflags	@""
	.align	4
.nv.constant0._Z14hello_from_gpuv:
	.zero		896


//--------------------- SYMBOLS --------------------------

	.type		.nv.reservedSmem.offset0,@object
	.size		.nv.reservedSmem.offset0,0x4
	.type		vprintf,@function
